//
// Generated by NVIDIA NVVM Compiler
//
// Compiler Build ID: CL-36424714
// Cuda compilation tools, release 13.0, V13.0.88
// Based on NVVM 20.0.0
//

.version 9.0
.target sm_100
.address_size 64

	// .globl	_Z6renderPfii

.visible .entry _Z6renderPfii(
	.param .u64 .ptr .align 1 _Z6renderPfii_param_0,
	.param .u32 _Z6renderPfii_param_1,
	.param .u32 _Z6renderPfii_param_2
)
{
	.reg .pred 	%p<4>;
	.reg .b32 	%r<18>;
	.reg .b32 	%f<7>;
	.reg .b64 	%rd<9>;

	ld.param.u64 	%rd1, [_Z6renderPfii_param_0];
	ld.param.u32 	%r3, [_Z6renderPfii_param_1];
	ld.param.u32 	%r5, [_Z6renderPfii_param_2];
	mov.u32 	%r6, %tid.x;
	mov.u32 	%r7, %ctaid.x;
	mov.u32 	%r8, %ntid.x;
	mad.lo.s32 	%r1, %r7, %r8, %r6;
	mov.u32 	%r9, %tid.y;
	mov.u32 	%r10, %ctaid.y;
	mov.u32 	%r11, %ntid.y;
	mad.lo.s32 	%r12, %r10, %r11, %r9;
	setp.ge.u32 	%p1, %r1, %r3;
	setp.ge.u32 	%p2, %r12, %r5;
	or.pred  	%p3, %p1, %p2;
	@%p3 bra 	$L__BB0_2;
	cvta.to.global.u64 	%rd2, %rd1;
	mad.lo.s32 	%r13, %r3, %r12, %r1;
	mul.lo.s32 	%r14, %r13, 3;
	cvt.rn.f32.u32 	%f1, %r1;
	cvt.rn.f32.s32 	%f2, %r3;
	div.rn.f32 	%f3, %f1, %f2;
	mul.wide.u32 	%rd3, %r14, 4;
	add.s64 	%rd4, %rd2, %rd3;
	st.global.f32 	[%rd4], %f3;
	cvt.rn.f32.u32 	%f4, %r12;
	cvt.rn.f32.s32 	%f5, %r5;
	div.rn.f32 	%f6, %f4, %f5;
	add.s32 	%r15, %r14, 1;
	mul.wide.u32 	%rd5, %r15, 4;
	add.s64 	%rd6, %rd2, %rd5;
	st.global.f32 	[%rd6], %f6;
	add.s32 	%r16, %r14, 2;
	mul.wide.u32 	%rd7, %r16, 4;
	add.s64 	%rd8, %rd2, %rd7;
	mov.b32 	%r17, 1045220557;
	st.global.u32 	[%rd8], %r17;
$L__BB0_2:
	ret;

}


// ===== COMPILED SASS (sm_100) =====

	.target	sm_100

	.elftype	@"ET_EXEC"


//--------------------- .note.nv.tkinfo           --------------------------
	.section	.note.nv.tkinfo,"",@"SHT_NOTE"
	.sectionflags	@"SHF_NOTE_NV_TKINFO"
	.tkinfo
        /*0018*/ 	.word	0x00000002
        /*0030*/ 	.string	""
        /*0030*/ 	.string	"ptxas"
        /*0030*/ 	.string	"Cuda compilation tools, release 13.0, V13.0.88"
        /*0030*/ 	.string	"Build cuda_13.0.r13.0/compiler.36424714_0"
        /*0030*/ 	.string	"-arch sm_100 -m 64 "



//--------------------- .note.nv.cuinfo           --------------------------
	.section	.note.nv.cuinfo,"",@"SHT_NOTE"
	.sectionflags	@"SHF_NOTE_NV_CUINFO"
        /*0018*/ 	.short	0x0002
        /*001a*/ 	.short	0x0064
        /*001c*/ 	.short	0x0082
	.zero		2


//--------------------- .nv.info                  --------------------------
	.section	.nv.info,"",@"SHT_CUDA_INFO"
	.align	4


	//----- nvinfo : EIATTR_REGCOUNT
	.align		4
        /*0000*/ 	.byte	0x04, 0x2f
        /*0002*/ 	.short	(.L_1 - .L_0)
	.align		4
.L_0:
        /*0004*/ 	.word	index@(_Z6renderPfii)
        /*0008*/ 	.word	0x00000011


	//----- nvinfo : EIATTR_FRAME_SIZE
	.align		4
.L_1:
        /*000c*/ 	.byte	0x04, 0x11
        /*000e*/ 	.short	(.L_3 - .L_2)
	.align		4
.L_2:
        /*0010*/ 	.word	index@($__internal_0_$__cuda_sm3x_div_rn_noftz_f32_slowpath)
        /*0014*/ 	.word	0x00000000


	//----- nvinfo : EIATTR_FRAME_SIZE
	.align		4
.L_3:
        /*0018*/ 	.byte	0x04, 0x11
        /*001a*/ 	.short	(.L_5 - .L_4)
	.align		4
.L_4:
        /*001c*/ 	.word	index@(_Z6renderPfii)
        /*0020*/ 	.word	0x00000000


	//----- nvinfo : EIATTR_MIN_STACK_SIZE
	.align		4
.L_5:
        /*0024*/ 	.byte	0x04, 0x12
        /*0026*/ 	.short	(.L_7 - .L_6)
	.align		4
.L_6:
        /*0028*/ 	.word	index@(_Z6renderPfii)
        /*002c*/ 	.word	0x00000000
.L_7:


//--------------------- .nv.compat                --------------------------
	.section	.nv.compat,"",@"SHT_CUDA_COMPAT_INFO"
	.align	4
        /*0000*/ 	.byte	0x02, 0x09, 0x00, 0x00, 0x02, 0x02, 0x01, 0x00, 0x02, 0x05, 0x05, 0x00, 0x03, 0x07, 0x01, 0x01
        /*0010*/ 	.byte	0x02, 0x03, 0x00, 0x00, 0x02, 0x06, 0x01, 0x00, 0x04, 0x0b, 0x08, 0x00, 0x01, 0x00, 0x00, 0x00
        /*0020*/ 	.byte	0x00, 0x00, 0x00, 0x00


//--------------------- .nv.info._Z6renderPfii    --------------------------
	.section	.nv.info._Z6renderPfii,"",@"SHT_CUDA_INFO"
	.sectionflags	@""
	.align	4


	//----- nvinfo : EIATTR_CUDA_API_VERSION
	.align		4
        /*0000*/ 	.byte	0x04, 0x37
        /*0002*/ 	.short	(.L_9 - .L_8)
.L_8:
        /*0004*/ 	.word	0x00000082


	//----- nvinfo : EIATTR_KPARAM_INFO
	.align		4
.L_9:
        /*0008*/ 	.byte	0x04, 0x17
        /*000a*/ 	.short	(.L_11 - .L_10)
.L_10:
        /*000c*/ 	.word	0x00000000
        /*0010*/ 	.short	0x0002
        /*0012*/ 	.short	0x000c
        /*0014*/ 	.byte	0x00, 0xf0, 0x11, 0x00


	//----- nvinfo : EIATTR_KPARAM_INFO
	.align		4
.L_11:
        /*0018*/ 	.byte	0x04, 0x17
        /*001a*/ 	.short	(.L_13 - .L_12)
.L_12:
        /*001c*/ 	.word	0x00000000
        /*0020*/ 	.short	0x0001
        /*0022*/ 	.short	0x0008
        /*0024*/ 	.byte	0x00, 0xf0, 0x11, 0x00


	//----- nvinfo : EIATTR_KPARAM_INFO
	.align		4
.L_13:
        /*0028*/ 	.byte	0x04, 0x17
        /*002a*/ 	.short	(.L_15 - .L_14)
.L_14:
        /*002c*/ 	.word	0x00000000
        /*0030*/ 	.short	0x0000
        /*0032*/ 	.short	0x0000
        /*0034*/ 	.byte	0x00, 0xf5, 0x21, 0x00


	//----- nvinfo : EIATTR_SPARSE_MMA_MASK
	.align		4
.L_15:
        /*0038*/ 	.byte	0x03, 0x50
        /*003a*/ 	.short	0x0000


	//----- nvinfo : EIATTR_MAXREG_COUNT
	.align		4
        /*003c*/ 	.byte	0x03, 0x1b
        /*003e*/ 	.short	0x00ff


	//----- nvinfo : EIATTR_MERCURY_ISA_VERSION
	.align		4
        /*0040*/ 	.byte	0x03, 0x5f
        /*0042*/ 	.short	0x0101


	//----- nvinfo : EIATTR_VRC_CTA_INIT_COUNT
	.align		4
        /*0044*/ 	.byte	0x02, 0x4a
	.zero		1
	.zero		1


	//----- nvinfo : EIATTR_EXIT_INSTR_OFFSETS
	.align		4
        /*0048*/ 	.byte	0x04, 0x1c
        /*004a*/ 	.short	(.L_17 - .L_16)


	//   ....[0]....
.L_16:
        /*004c*/ 	.word	0x000000c0


	//   ....[1]....
        /*0050*/ 	.word	0x000003c0


	//----- nvinfo : EIATTR_CRS_STACK_SIZE
	.align		4
.L_17:
        /*0054*/ 	.byte	0x04, 0x1e
        /*0056*/ 	.short	(.L_19 - .L_18)
.L_18:
        /*0058*/ 	.word	0x00000000


	//----- nvinfo : EIATTR_CBANK_PARAM_SIZE
	.align		4
.L_19:
        /*005c*/ 	.byte	0x03, 0x19
        /*005e*/ 	.short	0x0010


	//----- nvinfo : EIATTR_PARAM_CBANK
	.align		4
        /*0060*/ 	.byte	0x04, 0x0a
        /*0062*/ 	.short	(.L_21 - .L_20)
	.align		4
.L_20:
        /*0064*/ 	.word	index@(.nv.constant0._Z6renderPfii)
        /*0068*/ 	.short	0x0380
        /*006a*/ 	.short	0x0010


	//----- nvinfo : EIATTR_SW_WAR
	.align		4
.L_21:
        /*006c*/ 	.byte	0x04, 0x36
        /*006e*/ 	.short	(.L_23 - .L_22)
.L_22:
        /*0070*/ 	.word	0x00000008
.L_23:


//--------------------- .nv.callgraph             --------------------------
	.section	.nv.callgraph,"",@"SHT_CUDA_CALLGRAPH"
	.align	4
	.sectionentsize	8
	.align		4
        /*0000*/ 	.word	0x00000000
	.align		4
        /*0004*/ 	.word	0xffffffff
	.align		4
        /*0008*/ 	.word	0x00000000
	.align		4
        /*000c*/ 	.word	0xfffffffe
	.align		4
        /*0010*/ 	.word	0x00000000
	.align		4
        /*0014*/ 	.word	0xfffffffd
	.align		4
        /*0018*/ 	.word	0x00000000
	.align		4
        /*001c*/ 	.word	0xfffffffc


//--------------------- .text._Z6renderPfii       --------------------------
	.section	.text._Z6renderPfii,"ax",@progbits
	.align	128
        .global         _Z6renderPfii
        .type           _Z6renderPfii,@function
        .size           _Z6renderPfii,(.L_x_16 - _Z6renderPfii)
        .other          _Z6renderPfii,@"STO_CUDA_ENTRY STV_DEFAULT"
_Z6renderPfii:
.text._Z6renderPfii:
[----:B------:R-:W-:Y:S01]  /*0000*/  LDC R1, c[0x0][0x37c] ;  /* 0x0000df00ff017b82 */ /* 0x000fe20000000800 */
[----:B------:R-:W0:Y:S07]  /*0010*/  S2R R4, SR_TID.Y ;  /* 0x0000000000047919 */ /* 0x000e2e0000002200 */
[----:B------:R-:W1:Y:S01]  /*0020*/  LDC R0, c[0x0][0x360] ;  /* 0x0000d800ff007b82 */ /* 0x000e620000000800 */
[----:B------:R-:W2:Y:S01]  /*0030*/  LDCU.64 UR6, c[0x0][0x388] ;  /* 0x00007100ff0677ac */ /* 0x000ea20008000a00 */
[----:B------:R-:W1:Y:S06]  /*0040*/  S2R R3, SR_TID.X ;  /* 0x0000000000037919 */ /* 0x000e6c0000002100 */
[----:B------:R-:W0:Y:S08]  /*0050*/  S2UR UR5, SR_CTAID.Y ;  /* 0x00000000000579c3 */ /* 0x000e300000002600 */
[----:B------:R-:W0:Y:S08]  /*0060*/  LDC R5, c[0x0][0x364] ;  /* 0x0000d900ff057b82 */ /* 0x000e300000000800 */
[----:B------:R-:W1:Y:S01]  /*0070*/  S2UR UR4, SR_CTAID.X ;  /* 0x00000000000479c3 */ /* 0x000e620000002500 */
[----:B0-----:R-:W-:-:S05]  /*0080*/  IMAD R4, R5, UR5, R4 ;  /* 0x0000000505047c24 */ /* 0x001fca000f8e0204 */
[----:B--2---:R-:W-:Y:S01]  /*0090*/  ISETP.GE.U32.AND P0, PT, R4, UR7, PT ;  /* 0x0000000704007c0c */ /* 0x004fe2000bf06070 */
[----:B-1----:R-:W-:-:S05]  /*00a0*/  IMAD R3, R0, UR4, R3 ;  /* 0x0000000400037c24 */ /* 0x002fca000f8e0203 */
[----:B------:R-:W-:-:S13]  /*00b0*/  ISETP.GE.U32.OR P0, PT, R3, UR6, P0 ;  /* 0x0000000603007c0c */ /* 0x000fda0008706470 */
[----:B------:R-:W-:Y:S05]  /*00c0*/  @P0 EXIT ;  /* 0x000000000000094d */ /* 0x000fea0003800000 */
[----:B------:R-:W-:Y:S01]  /*00d0*/  I2FP.F32.S32 R5, UR6 ;  /* 0x0000000600057c45 */ /* 0x000fe20008201400 */
[----:B------:R-:W0:Y:S01]  /*00e0*/  LDCU.64 UR4, c[0x0][0x358] ;  /* 0x00006b00ff0477ac */ /* 0x000e220008000a00 */
[----:B------:R-:W-:Y:S01]  /*00f0*/  I2FP.F32.U32 R0, R3 ;  /* 0x0000000300007245 */ /* 0x000fe20000201000 */
[----:B------:R-:W-:Y:S01]  /*0100*/  BSSY.RECONVERGENT B0, `(.L_x_0) ;  /* 0x000000f000007945 */ /* 0x000fe20003800200 */
[----:B------:R-:W1:Y:S08]  /*0110*/  MUFU.RCP R2, R5 ;  /* 0x0000000500027308 */ /* 0x000e700000001000 */
[----:B------:R-:W2:Y:S01]  /*0120*/  FCHK P0, R0, R5 ;  /* 0x0000000500007302 */ /* 0x000ea20000000000 */
[----:B-1----:R-:W-:-:S04]  /*0130*/  FFMA R7, -R5, R2, 1 ;  /* 0x3f80000005077423 */ /* 0x002fc80000000102 */
[----:B------:R-:W-:Y:S01]  /*0140*/  FFMA R7, R2, R7, R2 ;  /* 0x0000000702077223 */ /* 0x000fe20000000002 */
[----:B------:R-:W-:-:S03]  /*0150*/  IMAD R2, R4, UR6, R3 ;  /* 0x0000000604027c24 */ /* 0x000fc6000f8e0203 */
[----:B------:R-:W-:Y:S01]  /*0160*/  FFMA R6, R0, R7, RZ ;  /* 0x0000000700067223 */ /* 0x000fe200000000ff */
[----:B------:R-:W-:-:S03]  /*0170*/  IMAD R2, R2, 0x3, RZ ;  /* 0x0000000302027824 */ /* 0x000fc600078e02ff */
[----:B------:R-:W-:-:S04]  /*0180*/  FFMA R8, -R5, R6, R0 ;  /* 0x0000000605087223 */ /* 0x000fc80000000100 */
[----:B------:R-:W-:Y:S01]  /*0190*/  FFMA R3, R7, R8, R6 ;  /* 0x0000000807037223 */ /* 0x000fe20000000006 */
[----:B0-2---:R-:W-:Y:S06]  /*01a0*/  @!P0 BRA `(.L_x_1) ;  /* 0x0000000000108947 */ /* 0x005fec0003800000 */
[----:B------:R-:W-:Y:S01]  /*01b0*/  IMAD.MOV.U32 R3, RZ, RZ, R5 ;  /* 0x000000ffff037224 */ /* 0x000fe200078e0005 */
[----:B------:R-:W-:-:S07]  /*01c0*/  MOV R6, 0x1e0 ;  /* 0x000001e000067802 */ /* 0x000fce0000000f00 */
[----:B------:R-:W-:Y:S05]  /*01d0*/  CALL.REL.NOINC `($__internal_0_$__cuda_sm3x_div_rn_noftz_f32_slowpath) ;  /* 0x00000000007c7944 */ /* 0x000fea0003c00000 */
[----:B------:R-:W-:-:S07]  /*01e0*/  IMAD.MOV.U32 R3, RZ, RZ, R0 ;  /* 0x000000ffff037224 */ /* 0x000fce00078e0000 */
.L_x_1:
[----:B------:R-:W-:Y:S05]  /*01f0*/  BSYNC.RECONVERGENT B0 ;  /* 0x0000000000007941 */ /* 0x000fea0003800200 */
.L_x_0:
[----:B------:R-:W0:Y:S01]  /*0200*/  LDCU UR6, c[0x0][0x38c] ;  /* 0x00007180ff0677ac */ /* 0x000e220008000800 */
[----:B------:R-:W1:Y:S01]  /*0210*/  LDC.64 R6, c[0x0][0x380] ;  /* 0x0000e000ff067b82 */ /* 0x000e620000000a00 */
[----:B------:R-:W-:Y:S01]  /*0220*/  I2FP.F32.U32 R0, R4 ;  /* 0x0000000400007245 */ /* 0x000fe20000201000 */
[----:B------:R-:W-:Y:S01]  /*0230*/  BSSY.RECONVERGENT B0, `(.L_x_2) ;  /* 0x0000010000007945 */ /* 0x000fe20003800200 */
[----:B0-----:R-:W-:-:S04]  /*0240*/  I2FP.F32.S32 R5, UR6 ;  /* 0x0000000600057c45 */ /* 0x001fc80008201400 */
[----:B------:R-:W0:Y:S01]  /*0250*/  MUFU.RCP R8, R5 ;  /* 0x0000000500087308 */ /* 0x000e220000001000 */
[----:B-1----:R-:W-:-:S05]  /*0260*/  IMAD.WIDE.U32 R6, R2, 0x4, R6 ;  /* 0x0000000402067825 */ /* 0x002fca00078e0006 */
[----:B------:R1:W-:Y:S02]  /*0270*/  STG.E desc[UR4][R6.64], R3 ;  /* 0x0000000306007986 */ /* 0x0003e4000c101904 */
[----:B------:R-:W2:Y:S01]  /*0280*/  FCHK P0, R0, R5 ;  /* 0x0000000500007302 */ /* 0x000ea20000000000 */
[----:B0-----:R-:W-:-:S04]  /*0290*/  FFMA R9, -R5, R8, 1 ;  /* 0x3f80000005097423 */ /* 0x001fc80000000108 */
[----:B------:R-:W-:-:S04]  /*02a0*/  FFMA R9, R8, R9, R8 ;  /* 0x0000000908097223 */ /* 0x000fc80000000008 */
[----:B------:R-:W-:-:S04]  /*02b0*/  FFMA R4, R0, R9, RZ ;  /* 0x0000000900047223 */ /* 0x000fc800000000ff */
[----:B------:R-:W-:-:S04]  /*02c0*/  FFMA R8, -R5, R4, R0 ;  /* 0x0000000405087223 */ /* 0x000fc80000000100 */
[----:B------:R-:W-:Y:S01]  /*02d0*/  FFMA R9, R9, R8, R4 ;  /* 0x0000000809097223 */ /* 0x000fe20000000004 */
[----:B-12---:R-:W-:Y:S06]  /*02e0*/  @!P0 BRA `(.L_x_3) ;  /* 0x0000000000108947 */ /* 0x006fec0003800000 */
[----:B------:R-:W-:Y:S01]  /*02f0*/  IMAD.MOV.U32 R3, RZ, RZ, R5 ;  /* 0x000000ffff037224 */ /* 0x000fe200078e0005 */
[----:B------:R-:W-:-:S07]  /*0300*/  MOV R6, 0x320 ;  /* 0x0000032000067802 */ /* 0x000fce0000000f00 */
[----:B------:R-:W-:Y:S05]  /*0310*/  CALL.REL.NOINC `($__internal_0_$__cuda_sm3x_div_rn_noftz_f32_slowpath) ;  /* 0x00000000002c7944 */ /* 0x000fea0003c00000 */
[----:B------:R-:W-:-:S07]  /*0320*/  IMAD.MOV.U32 R9, RZ, RZ, R0 ;  /* 0x000000ffff097224 */ /* 0x000fce00078e0000 */
.L_x_3:
[----:B------:R-:W-:Y:S05]  /*0330*/  BSYNC.RECONVERGENT B0 ;  /* 0x0000000000007941 */ /* 0x000fea0003800200 */
.L_x_2:
[----:B------:R-:W0:Y:S01]  /*0340*/  LDC.64 R4, c[0x0][0x380] ;  /* 0x0000e000ff047b82 */ /* 0x000e220000000a00 */
[C---:B------:R-:W-:Y:S02]  /*0350*/  VIADD R3, R2.reuse, 0x1 ;  /* 0x0000000102037836 */ /* 0x040fe40000000000 */
[----:B------:R-:W-:Y:S02]  /*0360*/  VIADD R7, R2, 0x2 ;  /* 0x0000000202077836 */ /* 0x000fe40000000000 */
[----:B------:R-:W-:Y:S02]  /*0370*/  IMAD.MOV.U32 R11, RZ, RZ, 0x3e4ccccd ;  /* 0x3e4ccccdff0b7424 */ /* 0x000fe400078e00ff */
[----:B0-----:R-:W-:-:S04]  /*0380*/  IMAD.WIDE.U32 R2, R3, 0x4, R4 ;  /* 0x0000000403027825 */ /* 0x001fc800078e0004 */
[----:B------:R-:W-:Y:S01]  /*0390*/  IMAD.WIDE.U32 R4, R7, 0x4, R4 ;  /* 0x0000000407047825 */ /* 0x000fe200078e0004 */
[----:B------:R-:W-:Y:S04]  /*03a0*/  STG.E desc[UR4][R2.64], R9 ;  /* 0x0000000902007986 */ /* 0x000fe8000c101904 */
[----:B------:R-:W-:Y:S01]  /*03b0*/  STG.E desc[UR4][R4.64], R11 ;  /* 0x0000000b04007986 */ /* 0x000fe2000c101904 */
[----:B------:R-:W-:Y:S05]  /*03c0*/  EXIT ;  /* 0x000000000000794d */ /* 0x000fea0003800000 */
        .weak           $__internal_0_$__cuda_sm3x_div_rn_noftz_f32_slowpath
        .type           $__internal_0_$__cuda_sm3x_div_rn_noftz_f32_slowpath,@function
        .size           $__internal_0_$__cuda_sm3x_div_rn_noftz_f32_slowpath,(.L_x_16 - $__internal_0_$__cuda_sm3x_div_rn_noftz_f32_slowpath)
$__internal_0_$__cuda_sm3x_div_rn_noftz_f32_slowpath:
[----:B------:R-:W-:Y:S01]  /*03d0*/  SHF.R.U32.HI R7, RZ, 0x17, R3 ;  /* 0x00000017ff077819 */ /* 0x000fe20000011603 */
[----:B------:R-:W-:Y:S01]  /*03e0*/  BSSY.RECONVERGENT B1, `(.L_x_4) ;  /* 0x0000062000017945 */ /* 0x000fe20003800200 */
[----:B------:R-:W-:Y:S02]  /*03f0*/  SHF.R.U32.HI R5, RZ, 0x17, R0 ;  /* 0x00000017ff057819 */ /* 0x000fe40000011600 */
[----:B------:R-:W-:Y:S02]  /*0400*/  LOP3.LUT R12, R7, 0xff, RZ, 0xc0, !PT ;  /* 0x000000ff070c7812 */ /* 0x000fe400078ec0ff */
[----:B------:R-:W-:-:S03]  /*0410*/  LOP3.LUT R10, R5, 0xff, RZ, 0xc0, !PT ;  /* 0x000000ff050a7812 */ /* 0x000fc600078ec0ff */
[----:B------:R-:W-:Y:S02]  /*0420*/  VIADD R8, R12, 0xffffffff ;  /* 0xffffffff0c087836 */ /* 0x000fe40000000000 */
[----:B------:R-:W-:-:S03]  /*0430*/  VIADD R7, R10, 0xffffffff ;  /* 0xffffffff0a077836 */ /* 0x000fc60000000000 */
[----:B------:R-:W-:-:S04]  /*0440*/  ISETP.GT.U32.AND P0, PT, R8, 0xfd, PT ;  /* 0x000000fd0800780c */ /* 0x000fc80003f04070 */
[----:B------:R-:W-:-:S13]  /*0450*/  ISETP.GT.U32.OR P0, PT, R7, 0xfd, P0 ;  /* 0x000000fd0700780c */ /* 0x000fda0000704470 */
[----:B------:R-:W-:Y:S01]  /*0460*/  @!P0 IMAD.MOV.U32 R5, RZ, RZ, RZ ;  /* 0x000000ffff058224 */ /* 0x000fe200078e00ff */
[----:B------:R-:W-:Y:S06]  /*0470*/  @!P0 BRA `(.L_x_5) ;  /* 0x00000000005c8947 */ /* 0x000fec0003800000 */
[----:B------:R-:W-:Y:S02]  /*0480*/  FSETP.GTU.FTZ.AND P0, PT, |R0|, +INF , PT ;  /* 0x7f8000000000780b */ /* 0x000fe40003f1c200 */
[----:B------:R-:W-:-:S04]  /*0490*/  FSETP.GTU.FTZ.AND P1, PT, |R3|, +INF , PT ;  /* 0x7f8000000300780b */ /* 0x000fc80003f3c200 */
[----:B------:R-:W-:-:S13]  /*04a0*/  PLOP3.LUT P0, PT, P0, P1, PT, 0xf8, 0x8f ;  /* 0x00000000008f781c */ /* 0x000fda0000703f70 */
[----:B------:R-:W-:Y:S05]  /*04b0*/  @P0 BRA `(.L_x_6) ;  /* 0x00000004004c0947 */ /* 0x000fea0003800000 */
[----:B------:R-:W-:-:S13]  /*04c0*/  LOP3.LUT P0, RZ, R3, 0x7fffffff, R0, 0xc8, !PT ;  /* 0x7fffffff03ff7812 */ /* 0x000fda000780c800 */
[----:B------:R-:W-:Y:S05]  /*04d0*/  @!P0 BRA `(.L_x_7) ;  /* 0x00000004003c8947 */ /* 0x000fea0003800000 */
[C---:B------:R-:W-:Y:S02]  /*04e0*/  FSETP.NEU.FTZ.AND P2, PT, |R0|.reuse, +INF , PT ;  /* 0x7f8000000000780b */ /* 0x040fe40003f5d200 */
[----:B------:R-:W-:Y:S02]  /*04f0*/  FSETP.NEU.FTZ.AND P1, PT, |R3|, +INF , PT ;  /* 0x7f8000000300780b */ /* 0x000fe40003f3d200 */
[----:B------:R-:W-:-:S11]  /*0500*/  FSETP.NEU.FTZ.AND P0, PT, |R0|, +INF , PT ;  /* 0x7f8000000000780b */ /* 0x000fd60003f1d200 */
[----:B------:R-:W-:Y:S05]  /*0510*/  @!P1 BRA !P2, `(.L_x_7) ;  /* 0x00000004002c9947 */ /* 0x000fea0005000000 */
[----:B------:R-:W-:-:S04]  /*0520*/  LOP3.LUT P2, RZ, R0, 0x7fffffff, RZ, 0xc0, !PT ;  /* 0x7fffffff00ff7812 */ /* 0x000fc8000784c0ff */
[----:B------:R-:W-:-:S13]  /*0530*/  PLOP3.LUT P1, PT, P1, P2, PT, 0x2f, 0xf2 ;  /* 0x0000000000f2781c */ /* 0x000fda0000f24577 */
[----:B------:R-:W-:Y:S05]  /*0540*/  @P1 BRA `(.L_x_8) ;  /* 0x0000000400181947 */ /* 0x000fea0003800000 */
[----:B------:R-:W-:-:S04]  /*0550*/  LOP3.LUT P1, RZ, R3, 0x7fffffff, RZ, 0xc0, !PT ;  /* 0x7fffffff03ff7812 */ /* 0x000fc8000782c0ff */
[----:B------:R-:W-:-:S13]  /*0560*/  PLOP3.LUT P0, PT, P0, P1, PT, 0x2f, 0xf2 ;  /* 0x0000000000f2781c */ /* 0x000fda0000702577 */
[----:B------:R-:W-:Y:S05]  /*0570*/  @P0 BRA `(.L_x_9) ;  /* 0x0000000400000947 */ /* 0x000fea0003800000 */
[----:B------:R-:W-:Y:S02]  /*0580*/  ISETP.GE.AND P0, PT, R7, RZ, PT ;  /* 0x000000ff0700720c */ /* 0x000fe40003f06270 */
[----:B------:R-:W-:-:S11]  /*0590*/  ISETP.GE.AND P1, PT, R8, RZ, PT ;  /* 0x000000ff0800720c */ /* 0x000fd60003f26270 */
[----:B------:R-:W-:Y:S02]  /*05a0*/  @P0 IMAD.MOV.U32 R5, RZ, RZ, RZ ;  /* 0x000000ffff050224 */ /* 0x000fe400078e00ff */
[----:B------:R-:W-:Y:S01]  /*05b0*/  @!P0 FFMA R0, R0, 1.84467440737095516160e+19, RZ ;  /* 0x5f80000000008823 */ /* 0x000fe200000000ff */
[----:B------:R-:W-:Y:S02]  /*05c0*/  @!P0 IMAD.MOV.U32 R5, RZ, RZ, -0x40 ;  /* 0xffffffc0ff058424 */ /* 0x000fe400078e00ff */
[----:B------:R-:W-:Y:S02]  /*05d0*/  @!P1 FFMA R3, R3, 1.84467440737095516160e+19, RZ ;  /* 0x5f80000003039823 */ /* 0x000fe400000000ff */
[----:B------:R-:W-:-:S07]  /*05e0*/  @!P1 VIADD R5, R5, 0x40 ;  /* 0x0000004005059836 */ /* 0x000fce0000000000 */
.L_x_5:
[----:B------:R-:W-:Y:S01]  /*05f0*/  LEA R8, R12, 0xc0800000, 0x17 ;  /* 0xc08000000c087811 */ /* 0x000fe200078eb8ff */
[----:B------:R-:W-:Y:S04]  /*0600*/  BSSY.RECONVERGENT B2, `(.L_x_10) ;  /* 0x0000036000027945 */ /* 0x000fe80003800200 */
[----:B------:R-:W-:Y:S02]  /*0610*/  IMAD.IADD R8, R3, 0x1, -R8 ;  /* 0x0000000103087824 */ /* 0x000fe400078e0a08 */
[----:B------:R-:W-:Y:S02]  /*0620*/  VIADD R3, R10, 0xffffff81 ;  /* 0xffffff810a037836 */ /* 0x000fe40000000000 */
[----:B------:R0:W1:Y:S01]  /*0630*/  MUFU.RCP R7, R8 ;  /* 0x0000000800077308 */ /* 0x0000620000001000 */
[----:B------:R-:W-:Y:S01]  /*0640*/  FADD.FTZ R9, -R8, -RZ ;  /* 0x800000ff08097221 */ /* 0x000fe20000010100 */
[C---:B------:R-:W-:Y:S01]  /*0650*/  IMAD R0, R3.reuse, -0x800000, R0 ;  /* 0xff80000003007824 */ /* 0x040fe200078e0200 */
[----:B0-----:R-:W-:-:S05]  /*0660*/  IADD3 R8, PT, PT, R3, 0x7f, -R12 ;  /* 0x0000007f03087810 */ /* 0x001fca0007ffe80c */
[----:B------:R-:W-:Y:S02]  /*0670*/  IMAD.IADD R8, R8, 0x1, R5 ;  /* 0x0000000108087824 */ /* 0x000fe400078e0205 */
[----:B-1----:R-:W-:-:S04]  /*0680*/  FFMA R10, R7, R9, 1 ;  /* 0x3f800000070a7423 */ /* 0x002fc80000000009 */
[----:B------:R-:W-:-:S04]  /*0690*/  FFMA R14, R7, R10, R7 ;  /* 0x0000000a070e7223 */ /* 0x000fc80000000007 */
[----:B------:R-:W-:-:S04]  /*06a0*/  FFMA R7, R0, R14, RZ ;  /* 0x0000000e00077223 */ /* 0x000fc800000000ff */
[----:B------:R-:W-:-:S04]  /*06b0*/  FFMA R10, R9, R7, R0 ;  /* 0x00000007090a7223 */ /* 0x000fc80000000000 */
[----:B------:R-:W-:-:S04]  /*06c0*/  FFMA R7, R14, R10, R7 ;  /* 0x0000000a0e077223 */ /* 0x000fc80000000007 */
[----:B------:R-:W-:-:S04]  /*06d0*/  FFMA R10, R9, R7, R0 ;  /* 0x00000007090a7223 */ /* 0x000fc80000000000 */
[----:B------:R-:W-:-:S05]  /*06e0*/  FFMA R0, R14, R10, R7 ;  /* 0x0000000a0e007223 */ /* 0x000fca0000000007 */
[----:B------:R-:W-:-:S04]  /*06f0*/  SHF.R.U32.HI R3, RZ, 0x17, R0 ;  /* 0x00000017ff037819 */ /* 0x000fc80000011600 */
[----:B------:R-:W-:-:S05]  /*0700*/  LOP3.LUT R3, R3, 0xff, RZ, 0xc0, !PT ;  /* 0x000000ff03037812 */ /* 0x000fca00078ec0ff */
[----:B------:R-:W-:-:S04]  /*0710*/  IMAD.IADD R9, R3, 0x1, R8 ;  /* 0x0000000103097824 */ /* 0x000fc800078e0208 */
[----:B------:R-:W-:-:S05]  /*0720*/  VIADD R3, R9, 0xffffffff ;  /* 0xffffffff09037836 */ /* 0x000fca0000000000 */
[----:B------:R-:W-:-:S13]  /*0730*/  ISETP.GE.U32.AND P0, PT, R3, 0xfe, PT ;  /* 0x000000fe0300780c */ /* 0x000fda0003f06070 */
[----:B------:R-:W-:Y:S05]  /*0740*/  @!P0 BRA `(.L_x_11) ;  /* 0x0000000000808947 */ /* 0x000fea0003800000 */
[----:B------:R-:W-:-:S13]  /*0750*/  ISETP.GT.AND P0, PT, R9, 0xfe, PT ;  /* 0x000000fe0900780c */ /* 0x000fda0003f04270 */
[----:B------:R-:W-:Y:S05]  /*0760*/  @P0 BRA `(.L_x_12) ;  /* 0x00000000006c0947 */ /* 0x000fea0003800000 */
[----:B------:R-:W-:-:S13]  /*0770*/  ISETP.GE.AND P0, PT, R9, 0x1, PT ;  /* 0x000000010900780c */ /* 0x000fda0003f06270 */
[----:B------:R-:W-:Y:S05]  /*0780*/  @P0 BRA `(.L_x_13) ;  /* 0x0000000000740947 */ /* 0x000fea0003800000 */
[----:B------:R-:W-:Y:S02]  /*0790*/  ISETP.GE.AND P0, PT, R9, -0x18, PT ;  /* 0xffffffe80900780c */ /* 0x000fe40003f06270 */
[----:B------:R-:W-:-:S11]  /*07a0*/  LOP3.LUT R0, R0, 0x80000000, RZ, 0xc0, !PT ;  /* 0x8000000000007812 */ /* 0x000fd600078ec0ff */
[----:B------:R-:W-:Y:S05]  /*07b0*/  @!P0 BRA `(.L_x_13) ;  /* 0x0000000000688947 */ /* 0x000fea0003800000 */
[CCC-:B------:R-:W-:Y:S01]  /*07c0*/  FFMA.RZ R3, R14.reuse, R10.reuse, R7.reuse ;  /* 0x0000000a0e037223 */ /* 0x1c0fe2000000c007 */
[CCC-:B------:R-:W-:Y:S01]  /*07d0*/  FFMA.RM R8, R14.reuse, R10.reuse, R7.reuse ;  /* 0x0000000a0e087223 */ /* 0x1c0fe20000004007 */
[C---:B------:R-:W-:Y:S02]  /*07e0*/  ISETP.NE.AND P2, PT, R9.reuse, RZ, PT ;  /* 0x000000ff0900720c */ /* 0x040fe40003f45270 */
[----:B------:R-:W-:Y:S02]  /*07f0*/  ISETP.NE.AND P1, PT, R9, RZ, PT ;  /* 0x000000ff0900720c */ /* 0x000fe40003f25270 */
[----:B------:R-:W-:Y:S01]  /*0800*/  LOP3.LUT R5, R3, 0x7fffff, RZ, 0xc0, !PT ;  /* 0x007fffff03057812 */ /* 0x000fe200078ec0ff */
[----:B------:R-:W-:Y:S01]  /*0810*/  FFMA.RP R3, R14, R10, R7 ;  /* 0x0000000a0e037223 */ /* 0x000fe20000008007 */
[----:B------:R-:W-:Y:S02]  /*0820*/  VIADD R10, R9, 0x20 ;  /* 0x00000020090a7836 */ /* 0x000fe40000000000 */
[----:B------:R-:W-:Y:S01]  /*0830*/  LOP3.LUT R5, R5, 0x800000, RZ, 0xfc, !PT ;  /* 0x0080000005057812 */ /* 0x000fe200078efcff */
[----:B------:R-:W-:Y:S01]  /*0840*/  IMAD.MOV R7, RZ, RZ, -R9 ;  /* 0x000000ffff077224 */ /* 0x000fe200078e0a09 */
[----:B------:R-:W-:-:S02]  /*0850*/  FSETP.NEU.FTZ.AND P0, PT, R3, R8, PT ;  /* 0x000000080300720b */ /* 0x000fc40003f1d000 */
[----:B------:R-:W-:Y:S02]  /*0860*/  SHF.L.U32 R10, R5, R10, RZ ;  /* 0x0000000a050a7219 */ /* 0x000fe400000006ff */
[----:B------:R-:W-:Y:S02]  /*0870*/  SEL R8, R7, RZ, P2 ;  /* 0x000000ff07087207 */ /* 0x000fe40001000000 */
[----:B------:R-:W-:Y:S02]  /*0880*/  ISETP.NE.AND P1, PT, R10, RZ, P1 ;  /* 0x000000ff0a00720c */ /* 0x000fe40000f25270 */
[----:B------:R-:W-:Y:S02]  /*0890*/  SHF.R.U32.HI R8, RZ, R8, R5 ;  /* 0x00000008ff087219 */ /* 0x000fe40000011605 */
[----:B------:R-:W-:Y:S02]  /*08a0*/  PLOP3.LUT P0, PT, P0, P1, PT, 0xf8, 0x8f ;  /* 0x00000000008f781c */ /* 0x000fe40000703f70 */
[----:B------:R-:W-:-:S02]  /*08b0*/  SHF.R.U32.HI R10, RZ, 0x1, R8 ;  /* 0x00000001ff0a7819 */ /* 0x000fc40000011608 */
[----:B------:R-:W-:-:S04]  /*08c0*/  SEL R3, RZ, 0x1, !P0 ;  /* 0x00000001ff037807 */ /* 0x000fc80004000000 */
[----:B------:R-:W-:-:S04]  /*08d0*/  LOP3.LUT R3, R3, 0x1, R10, 0xf8, !PT ;  /* 0x0000000103037812 */ /* 0x000fc800078ef80a */
[----:B------:R-:W-:-:S05]  /*08e0*/  LOP3.LUT R3, R3, R8, RZ, 0xc0, !PT ;  /* 0x0000000803037212 */ /* 0x000fca00078ec0ff */
[----:B------:R-:W-:-:S05]  /*08f0*/  IMAD.IADD R3, R10, 0x1, R3 ;  /* 0x000000010a037824 */ /* 0x000fca00078e0203 */
[----:B------:R-:W-:Y:S01]  /*0900*/  LOP3.LUT R0, R3, R0, RZ, 0xfc, !PT ;  /* 0x0000000003007212 */ /* 0x000fe200078efcff */
[----:B------:R-:W-:Y:S06]  /*0910*/  BRA `(.L_x_13) ;  /* 0x0000000000107947 */ /* 0x000fec0003800000 */
.L_x_12:
[----:B------:R-:W-:-:S04]  /*0920*/  LOP3.LUT R0, R0, 0x80000000, RZ, 0xc0, !PT ;  /* 0x8000000000007812 */ /* 0x000fc800078ec0ff */
[----:B------:R-:W-:Y:S01]  /*0930*/  LOP3.LUT R0, R0, 0x7f800000, RZ, 0xfc, !PT ;  /* 0x7f80000000007812 */ /* 0x000fe200078efcff */
[----:B------:R-:W-:Y:S06]  /*0940*/  BRA `(.L_x_13) ;  /* 0x0000000000047947 */ /* 0x000fec0003800000 */
.L_x_11:
[----:B------:R-:W-:-:S07]  /*0950*/  IMAD R0, R8, 0x800000, R0 ;  /* 0x0080000008007824 */ /* 0x000fce00078e0200 */
.L_x_13:
[----:B------:R-:W-:Y:S05]  /*0960*/  BSYNC.RECONVERGENT B2 ;  /* 0x0000000000027941 */ /* 0x000fea0003800200 */
.L_x_10:
[----:B------:R-:W-:Y:S05]  /*0970*/  BRA `(.L_x_14) ;  /* 0x0000000000207947 */ /* 0x000fea0003800000 */
.L_x_9:
[----:B------:R-:W-:-:S04]  /*0980*/  LOP3.LUT R0, R3, 0x80000000, R0, 0x48, !PT ;  /* 0x8000000003007812 */ /* 0x000fc800078e4800 */
[----:B------:R-:W-:Y:S01]  /*0990*/  LOP3.LUT R0, R0, 0x7f800000, RZ, 0xfc, !PT ;  /* 0x7f80000000007812 */ /* 0x000fe200078efcff */
[----:B------:R-:W-:Y:S06]  /*09a0*/  BRA `(.L_x_14) ;  /* 0x0000000000147947 */ /* 0x000fec0003800000 */
.L_x_8:
[----:B------:R-:W-:Y:S01]  /*09b0*/  LOP3.LUT R0, R3, 0x80000000, R0, 0x48, !PT ;  /* 0x8000000003007812 */ /* 0x000fe200078e4800 */
[----:B------:R-:W-:Y:S06]  /*09c0*/  BRA `(.L_x_14) ;  /* 0x00000000000c7947 */ /* 0x000fec0003800000 */
.L_x_7:
[----:B------:R-:W0:Y:S01]  /*09d0*/  MUFU.RSQ R0, -QNAN ;  /* 0xffc0000000007908 */ /* 0x000e220000001400 */
[----:B------:R-:W-:Y:S05]  /*09e0*/  BRA `(.L_x_14) ;  /* 0x0000000000047947 */ /* 0x000fea0003800000 */
.L_x_6:
[----:B------:R-:W-:-:S07]  /*09f0*/  FADD.FTZ R0, R0, R3 ;  /* 0x0000000300007221 */ /* 0x000fce0000010000 */
.L_x_14:
[----:B------:R-:W-:Y:S05]  /*0a00*/  BSYNC.RECONVERGENT B1 ;  /* 0x0000000000017941 */ /* 0x000fea0003800200 */
.L_x_4:
[----:B------:R-:W-:-:S04]  /*0a10*/  IMAD.MOV.U32 R7, RZ, RZ, 0x0 ;  /* 0x00000000ff077424 */ /* 0x000fc800078e00ff */
[----:B0-----:R-:W-:Y:S05]  /*0a20*/  RET.REL.NODEC R6 `(_Z6renderPfii) ;  /* 0xfffffff406747950 */ /* 0x001fea0003c3ffff */
.L_x_15:
[----:B------:R-:W-:-:S00]  /*0a30*/  BRA `(.L_x_15) ;  /* 0xfffffffc00fc7947 */ /* 0x000fc0000383ffff */
[----:B------:R-:W-:-:S00]  /*0a40*/  NOP ;  /* 0x0000000000007918 */ /* 0x000fc00000000000 */
        /* <DEDUP_REMOVED lines=11> */
.L_x_16:


//--------------------- .nv.shared.reserved.0     --------------------------
	.section	.nv.shared.reserved.0,"aw",@nobits
	.weak		__nv_reservedSMEM_offset_0_alias
	.size		__nv_reservedSMEM_offset_0_alias, 0, 64
	.other		__nv_reservedSMEM_offset_0_alias,@"STO_CUDA_RESERVED_SHARED STV_DEFAULT"
__nv_reservedSMEM_offset_0_alias:
	.zero		0
	.zero		64


//--------------------- .nv.constant0._Z6renderPfii --------------------------
	.section	.nv.constant0._Z6renderPfii,"a",@progbits
	.sectionflags	@""
	.align	4
.nv.constant0._Z6renderPfii:
	.zero		912


//--------------------- SYMBOLS --------------------------

	.type		.nv.reservedSmem.offset0,@object
	.size		.nv.reservedSmem.offset0,0x4
